//
// Generated by NVIDIA NVVM Compiler
//
// Compiler Build ID: CL-36424714
// Cuda compilation tools, release 13.0, V13.0.88
// Based on NVVM 20.0.0
//

.version 9.0
.target sm_100
.address_size 64

	// .globl	_Z16calculate_forcesPvS_iif
.extern .shared .align 16 .b8 sharedPos[];

.visible .entry _Z16calculate_forcesPvS_iif(
	.param .u64 .ptr .align 1 _Z16calculate_forcesPvS_iif_param_0,
	.param .u64 .ptr .align 1 _Z16calculate_forcesPvS_iif_param_1,
	.param .u32 _Z16calculate_forcesPvS_iif_param_2,
	.param .u32 _Z16calculate_forcesPvS_iif_param_3,
	.param .f32 _Z16calculate_forcesPvS_iif_param_4
)
{
	.reg .pred 	%p<18>;
	.reg .b32 	%r<70>;
	.reg .b32 	%f<247>;
	.reg .b64 	%rd<19>;

	ld.param.u64 	%rd4, [_Z16calculate_forcesPvS_iif_param_0];
	ld.param.u32 	%r26, [_Z16calculate_forcesPvS_iif_param_2];
	ld.param.u32 	%r27, [_Z16calculate_forcesPvS_iif_param_3];
	cvta.to.global.u64 	%rd1, %rd4;
	mov.u32 	%r1, %ntid.x;
	mov.u32 	%r2, %tid.x;
	setp.lt.s32 	%p1, %r27, 1;
	@%p1 bra 	$L__BB0_27;
	mov.u32 	%r29, %ctaid.x;
	mad.lo.s32 	%r30, %r29, %r1, %r2;
	mul.wide.s32 	%rd5, %r30, 16;
	add.s64 	%rd2, %rd1, %rd5;
	and.b32  	%r3, %r1, 2044;
	mov.b32 	%r63, 0;
$L__BB0_2:
	setp.lt.s32 	%p2, %r26, 1;
	.pragma "used_bytes_mask 4095";
	ld.global.v4.f32 	{%f1, %f2, %f3, %f97}, [%rd2];
	mov.f32 	%f213, 0f00000000;
	mov.f32 	%f212, %f213;
	mov.f32 	%f211, %f213;
	@%p2 bra 	$L__BB0_26;
	mov.f32 	%f211, 0f00000000;
	mov.b32 	%r64, 0;
	mov.u32 	%r65, %r64;
	mov.f32 	%f212, %f211;
	mov.f32 	%f213, %f211;
$L__BB0_4:
	setp.lt.u32 	%p3, %r1, 4;
	mad.lo.s32 	%r33, %r64, %r1, %r2;
	mul.wide.s32 	%rd6, %r33, 16;
	add.s64 	%rd7, %rd1, %rd6;
	ld.global.v4.f32 	{%f100, %f101, %f102, %f103}, [%rd7];
	shl.b32 	%r34, %r2, 4;
	mov.u32 	%r35, sharedPos;
	add.s32 	%r36, %r35, %r34;
	st.shared.v4.f32 	[%r36], {%f100, %f101, %f102, %f103};
	bar.sync 	0;
	mov.b32 	%r69, 0;
	@%p3 bra 	$L__BB0_15;
	add.s32 	%r66, %r35, 32;
	and.b32  	%r39, %r1, -4;
	neg.s32 	%r67, %r39;
$L__BB0_6:
	.pragma "nounroll";
	ld.shared.v4.f32 	{%f104, %f105, %f106, %f107}, [%r66+-32];
	mov.b32 	%r40, %f107;
	mov.b64 	%rd8, {%r41, %r40};
	sub.f32 	%f10, %f104, %f1;
	sub.f32 	%f11, %f105, %f2;
	sub.f32 	%f12, %f106, %f3;
	mul.f32 	%f108, %f11, %f11;
	fma.rn.f32 	%f109, %f10, %f10, %f108;
	fma.rn.f32 	%f13, %f12, %f12, %f109;
	setp.eq.f32 	%p4, %f13, 0f00000000;
	{ .reg .b32 tmp; mov.b64 {tmp, %r10}, %rd8; }
	@%p4 bra 	$L__BB0_8;
	mul.f32 	%f110, %f13, %f13;
	mul.f32 	%f111, %f13, %f110;
	sqrt.rn.f32 	%f112, %f111;
	rcp.rn.f32 	%f113, %f112;
	mov.b32 	%f114, %r10;
	mul.f32 	%f115, %f114, %f113;
	fma.rn.f32 	%f211, %f10, %f115, %f211;
	fma.rn.f32 	%f212, %f11, %f115, %f212;
	fma.rn.f32 	%f213, %f12, %f115, %f213;
$L__BB0_8:
	ld.shared.v4.f32 	{%f116, %f117, %f118, %f119}, [%r66+-16];
	mov.b32 	%r42, %f119;
	mov.b64 	%rd9, {%r43, %r42};
	sub.f32 	%f20, %f116, %f1;
	sub.f32 	%f21, %f117, %f2;
	sub.f32 	%f22, %f118, %f3;
	mul.f32 	%f120, %f21, %f21;
	fma.rn.f32 	%f121, %f20, %f20, %f120;
	fma.rn.f32 	%f23, %f22, %f22, %f121;
	setp.eq.f32 	%p5, %f23, 0f00000000;
	{ .reg .b32 tmp; mov.b64 {tmp, %r11}, %rd9; }
	@%p5 bra 	$L__BB0_10;
	mul.f32 	%f122, %f23, %f23;
	mul.f32 	%f123, %f23, %f122;
	sqrt.rn.f32 	%f124, %f123;
	rcp.rn.f32 	%f125, %f124;
	mov.b32 	%f126, %r11;
	mul.f32 	%f127, %f126, %f125;
	fma.rn.f32 	%f211, %f20, %f127, %f211;
	fma.rn.f32 	%f212, %f21, %f127, %f212;
	fma.rn.f32 	%f213, %f22, %f127, %f213;
$L__BB0_10:
	ld.shared.v4.f32 	{%f128, %f129, %f130, %f131}, [%r66];
	mov.b32 	%r44, %f131;
	mov.b64 	%rd10, {%r45, %r44};
	sub.f32 	%f30, %f128, %f1;
	sub.f32 	%f31, %f129, %f2;
	sub.f32 	%f32, %f130, %f3;
	mul.f32 	%f132, %f31, %f31;
	fma.rn.f32 	%f133, %f30, %f30, %f132;
	fma.rn.f32 	%f33, %f32, %f32, %f133;
	setp.eq.f32 	%p6, %f33, 0f00000000;
	{ .reg .b32 tmp; mov.b64 {tmp, %r12}, %rd10; }
	@%p6 bra 	$L__BB0_12;
	mul.f32 	%f134, %f33, %f33;
	mul.f32 	%f135, %f33, %f134;
	sqrt.rn.f32 	%f136, %f135;
	rcp.rn.f32 	%f137, %f136;
	mov.b32 	%f138, %r12;
	mul.f32 	%f139, %f138, %f137;
	fma.rn.f32 	%f211, %f30, %f139, %f211;
	fma.rn.f32 	%f212, %f31, %f139, %f212;
	fma.rn.f32 	%f213, %f32, %f139, %f213;
$L__BB0_12:
	ld.shared.v4.f32 	{%f140, %f141, %f142, %f143}, [%r66+16];
	mov.b32 	%r46, %f143;
	mov.b64 	%rd11, {%r47, %r46};
	sub.f32 	%f40, %f140, %f1;
	sub.f32 	%f41, %f141, %f2;
	sub.f32 	%f42, %f142, %f3;
	mul.f32 	%f144, %f41, %f41;
	fma.rn.f32 	%f145, %f40, %f40, %f144;
	fma.rn.f32 	%f43, %f42, %f42, %f145;
	setp.eq.f32 	%p7, %f43, 0f00000000;
	{ .reg .b32 tmp; mov.b64 {tmp, %r13}, %rd11; }
	@%p7 bra 	$L__BB0_14;
	mul.f32 	%f146, %f43, %f43;
	mul.f32 	%f147, %f43, %f146;
	sqrt.rn.f32 	%f148, %f147;
	rcp.rn.f32 	%f149, %f148;
	mov.b32 	%f150, %r13;
	mul.f32 	%f151, %f150, %f149;
	fma.rn.f32 	%f211, %f40, %f151, %f211;
	fma.rn.f32 	%f212, %f41, %f151, %f212;
	fma.rn.f32 	%f213, %f42, %f151, %f213;
$L__BB0_14:
	add.s32 	%r67, %r67, 4;
	add.s32 	%r66, %r66, 64;
	setp.ne.s32 	%p8, %r67, 0;
	mov.u32 	%r69, %r3;
	@%p8 bra 	$L__BB0_6;
$L__BB0_15:
	and.b32  	%r48, %r1, 3;
	setp.eq.s32 	%p9, %r48, 0;
	@%p9 bra 	$L__BB0_25;
	setp.eq.s32 	%p10, %r48, 1;
	@%p10 bra 	$L__BB0_22;
	shl.b32 	%r49, %r69, 4;
	add.s32 	%r17, %r35, %r49;
	ld.shared.v4.f32 	{%f153, %f154, %f155, %f156}, [%r17];
	mov.b32 	%r51, %f156;
	mov.b64 	%rd12, {%r52, %r51};
	sub.f32 	%f56, %f153, %f1;
	sub.f32 	%f57, %f154, %f2;
	sub.f32 	%f58, %f155, %f3;
	mul.f32 	%f157, %f57, %f57;
	fma.rn.f32 	%f158, %f56, %f56, %f157;
	fma.rn.f32 	%f59, %f58, %f58, %f158;
	setp.eq.f32 	%p11, %f59, 0f00000000;
	{ .reg .b32 tmp; mov.b64 {tmp, %r18}, %rd12; }
	@%p11 bra 	$L__BB0_19;
	mul.f32 	%f159, %f59, %f59;
	mul.f32 	%f160, %f59, %f159;
	sqrt.rn.f32 	%f161, %f160;
	rcp.rn.f32 	%f162, %f161;
	mov.b32 	%f163, %r18;
	mul.f32 	%f164, %f163, %f162;
	fma.rn.f32 	%f211, %f56, %f164, %f211;
	fma.rn.f32 	%f212, %f57, %f164, %f212;
	fma.rn.f32 	%f213, %f58, %f164, %f213;
$L__BB0_19:
	ld.shared.v4.f32 	{%f165, %f166, %f167, %f168}, [%r17+16];
	mov.b32 	%r53, %f168;
	mov.b64 	%rd13, {%r54, %r53};
	sub.f32 	%f66, %f165, %f1;
	sub.f32 	%f67, %f166, %f2;
	sub.f32 	%f68, %f167, %f3;
	mul.f32 	%f169, %f67, %f67;
	fma.rn.f32 	%f170, %f66, %f66, %f169;
	fma.rn.f32 	%f69, %f68, %f68, %f170;
	setp.eq.f32 	%p12, %f69, 0f00000000;
	{ .reg .b32 tmp; mov.b64 {tmp, %r19}, %rd13; }
	@%p12 bra 	$L__BB0_21;
	mul.f32 	%f171, %f69, %f69;
	mul.f32 	%f172, %f69, %f171;
	sqrt.rn.f32 	%f173, %f172;
	rcp.rn.f32 	%f174, %f173;
	mov.b32 	%f175, %r19;
	mul.f32 	%f176, %f175, %f174;
	fma.rn.f32 	%f211, %f66, %f176, %f211;
	fma.rn.f32 	%f212, %f67, %f176, %f212;
	fma.rn.f32 	%f213, %f68, %f176, %f213;
$L__BB0_21:
	add.s32 	%r69, %r69, 2;
$L__BB0_22:
	and.b32  	%r55, %r1, 1;
	setp.eq.b32 	%p13, %r55, 1;
	not.pred 	%p14, %p13;
	@%p14 bra 	$L__BB0_25;
	shl.b32 	%r56, %r69, 4;
	add.s32 	%r58, %r35, %r56;
	ld.shared.v4.f32 	{%f177, %f178, %f179, %f180}, [%r58];
	mov.b32 	%r59, %f180;
	mov.b64 	%rd14, {%r60, %r59};
	sub.f32 	%f82, %f177, %f1;
	sub.f32 	%f83, %f178, %f2;
	sub.f32 	%f84, %f179, %f3;
	mul.f32 	%f181, %f83, %f83;
	fma.rn.f32 	%f182, %f82, %f82, %f181;
	fma.rn.f32 	%f85, %f84, %f84, %f182;
	setp.eq.f32 	%p15, %f85, 0f00000000;
	{ .reg .b32 tmp; mov.b64 {tmp, %r22}, %rd14; }
	@%p15 bra 	$L__BB0_25;
	mul.f32 	%f183, %f85, %f85;
	mul.f32 	%f184, %f85, %f183;
	sqrt.rn.f32 	%f185, %f184;
	rcp.rn.f32 	%f186, %f185;
	mov.b32 	%f187, %r22;
	mul.f32 	%f188, %f187, %f186;
	fma.rn.f32 	%f211, %f82, %f188, %f211;
	fma.rn.f32 	%f212, %f83, %f188, %f212;
	fma.rn.f32 	%f213, %f84, %f188, %f213;
$L__BB0_25:
	bar.sync 	0;
	add.s32 	%r65, %r65, %r1;
	add.s32 	%r64, %r64, 1;
	setp.lt.s32 	%p16, %r65, %r26;
	@%p16 bra 	$L__BB0_4;
$L__BB0_26:
	ld.param.f32 	%f204, [_Z16calculate_forcesPvS_iif_param_4];
	ld.param.u64 	%rd18, [_Z16calculate_forcesPvS_iif_param_1];
	cvta.to.global.u64 	%rd15, %rd18;
	mul.wide.s32 	%rd16, %r30, 12;
	add.s64 	%rd17, %rd15, %rd16;
	ld.global.f32 	%f189, [%rd17];
	fma.rn.f32 	%f190, %f204, %f211, %f189;
	st.global.f32 	[%rd17], %f190;
	ld.global.f32 	%f191, [%rd17+4];
	fma.rn.f32 	%f192, %f204, %f212, %f191;
	st.global.f32 	[%rd17+4], %f192;
	ld.global.f32 	%f193, [%rd17+8];
	fma.rn.f32 	%f194, %f204, %f213, %f193;
	st.global.f32 	[%rd17+8], %f194;
	.pragma "used_bytes_mask 4095";
	ld.global.v4.f32 	{%f195, %f196, %f197, %f198}, [%rd2];
	fma.rn.f32 	%f199, %f204, %f190, %f195;
	st.global.f32 	[%rd2], %f199;
	ld.global.f32 	%f200, [%rd17+4];
	fma.rn.f32 	%f201, %f204, %f200, %f196;
	st.global.f32 	[%rd2+4], %f201;
	ld.global.f32 	%f202, [%rd17+8];
	fma.rn.f32 	%f203, %f204, %f202, %f197;
	st.global.f32 	[%rd2+8], %f203;
	bar.sync 	0;
	add.s32 	%r63, %r63, 1;
	setp.ne.s32 	%p17, %r63, %r27;
	@%p17 bra 	$L__BB0_2;
$L__BB0_27:
	ret;

}


// ===== COMPILED SASS (sm_100) =====

	.target	sm_100

	.elftype	@"ET_EXEC"


//--------------------- .note.nv.tkinfo           --------------------------
	.section	.note.nv.tkinfo,"",@"SHT_NOTE"
	.sectionflags	@"SHF_NOTE_NV_TKINFO"
	.tkinfo
        /*0018*/ 	.word	0x00000002
        /*0030*/ 	.string	""
        /*0030*/ 	.string	"ptxas"
        /*0030*/ 	.string	"Cuda compilation tools, release 13.0, V13.0.88"
        /*0030*/ 	.string	"Build cuda_13.0.r13.0/compiler.36424714_0"
        /*0030*/ 	.string	"-arch sm_100 -m 64 "



//--------------------- .note.nv.cuinfo           --------------------------
	.section	.note.nv.cuinfo,"",@"SHT_NOTE"
	.sectionflags	@"SHF_NOTE_NV_CUINFO"
        /*0018*/ 	.short	0x0002
        /*001a*/ 	.short	0x0064
        /*001c*/ 	.short	0x0082
	.zero		2


//--------------------- .nv.info                  --------------------------
	.section	.nv.info,"",@"SHT_CUDA_INFO"
	.align	4


	//----- nvinfo : EIATTR_REGCOUNT
	.align		4
        /*0000*/ 	.byte	0x04, 0x2f
        /*0002*/ 	.short	(.L_1 - .L_0)
	.align		4
.L_0:
        /*0004*/ 	.word	index@(_Z16calculate_forcesPvS_iif)
        /*0008*/ 	.word	0x0000001b


	//----- nvinfo : EIATTR_FRAME_SIZE
	.align		4
.L_1:
        /*000c*/ 	.byte	0x04, 0x11
        /*000e*/ 	.short	(.L_3 - .L_2)
	.align		4
.L_2:
        /*0010*/ 	.word	index@($__internal_1_$__cuda_sm20_sqrt_rn_f32_slowpath)
        /*0014*/ 	.word	0x00000000


	//----- nvinfo : EIATTR_FRAME_SIZE
	.align		4
.L_3:
        /*0018*/ 	.byte	0x04, 0x11
        /*001a*/ 	.short	(.L_5 - .L_4)
	.align		4
.L_4:
        /*001c*/ 	.word	index@($__internal_0_$__cuda_sm20_rcp_rn_f32_slowpath)
        /*0020*/ 	.word	0x00000000


	//----- nvinfo : EIATTR_FRAME_SIZE
	.align		4
.L_5:
        /*0024*/ 	.byte	0x04, 0x11
        /*0026*/ 	.short	(.L_7 - .L_6)
	.align		4
.L_6:
        /*0028*/ 	.word	index@(_Z16calculate_forcesPvS_iif)
        /*002c*/ 	.word	0x00000000


	//----- nvinfo : EIATTR_MIN_STACK_SIZE
	.align		4
.L_7:
        /*0030*/ 	.byte	0x04, 0x12
        /*0032*/ 	.short	(.L_9 - .L_8)
	.align		4
.L_8:
        /*0034*/ 	.word	index@(_Z16calculate_forcesPvS_iif)
        /*0038*/ 	.word	0x00000000
.L_9:


//--------------------- .nv.compat                --------------------------
	.section	.nv.compat,"",@"SHT_CUDA_COMPAT_INFO"
	.align	4
        /*0000*/ 	.byte	0x02, 0x09, 0x00, 0x00, 0x02, 0x02, 0x01, 0x00, 0x02, 0x05, 0x05, 0x00, 0x03, 0x07, 0x01, 0x01
        /*0010*/ 	.byte	0x02, 0x03, 0x00, 0x00, 0x02, 0x06, 0x01, 0x00, 0x04, 0x0b, 0x08, 0x00, 0x01, 0x00, 0x00, 0x00
        /*0020*/ 	.byte	0x00, 0x00, 0x00, 0x00


//--------------------- .nv.info._Z16calculate_forcesPvS_iif --------------------------
	.section	.nv.info._Z16calculate_forcesPvS_iif,"",@"SHT_CUDA_INFO"
	.sectionflags	@""
	.align	4


	//----- nvinfo : EIATTR_CUDA_API_VERSION
	.align		4
        /*0000*/ 	.byte	0x04, 0x37
        /*0002*/ 	.short	(.L_11 - .L_10)
.L_10:
        /*0004*/ 	.word	0x00000082


	//----- nvinfo : EIATTR_KPARAM_INFO
	.align		4
.L_11:
        /*0008*/ 	.byte	0x04, 0x17
        /*000a*/ 	.short	(.L_13 - .L_12)
.L_12:
        /*000c*/ 	.word	0x00000000
        /*0010*/ 	.short	0x0004
        /*0012*/ 	.short	0x0018
        /*0014*/ 	.byte	0x00, 0xf0, 0x11, 0x00


	//----- nvinfo : EIATTR_KPARAM_INFO
	.align		4
.L_13:
        /*0018*/ 	.byte	0x04, 0x17
        /*001a*/ 	.short	(.L_15 - .L_14)
.L_14:
        /*001c*/ 	.word	0x00000000
        /*0020*/ 	.short	0x0003
        /*0022*/ 	.short	0x0014
        /*0024*/ 	.byte	0x00, 0xf0, 0x11, 0x00


	//----- nvinfo : EIATTR_KPARAM_INFO
	.align		4
.L_15:
        /*0028*/ 	.byte	0x04, 0x17
        /*002a*/ 	.short	(.L_17 - .L_16)
.L_16:
        /*002c*/ 	.word	0x00000000
        /*0030*/ 	.short	0x0002
        /*0032*/ 	.short	0x0010
        /*0034*/ 	.byte	0x00, 0xf0, 0x11, 0x00


	//----- nvinfo : EIATTR_KPARAM_INFO
	.align		4
.L_17:
        /*0038*/ 	.byte	0x04, 0x17
        /*003a*/ 	.short	(.L_19 - .L_18)
.L_18:
        /*003c*/ 	.word	0x00000000
        /*0040*/ 	.short	0x0001
        /*0042*/ 	.short	0x0008
        /*0044*/ 	.byte	0x00, 0xf5, 0x21, 0x00


	//----- nvinfo : EIATTR_KPARAM_INFO
	.align		4
.L_19:
        /*0048*/ 	.byte	0x04, 0x17
        /*004a*/ 	.short	(.L_21 - .L_20)
.L_20:
        /*004c*/ 	.word	0x00000000
        /*0050*/ 	.short	0x0000
        /*0052*/ 	.short	0x0000
        /*0054*/ 	.byte	0x00, 0xf5, 0x21, 0x00


	//----- nvinfo : EIATTR_SPARSE_MMA_MASK
	.align		4
.L_21:
        /*0058*/ 	.byte	0x03, 0x50
        /*005a*/ 	.short	0x0000


	//----- nvinfo : EIATTR_MAXREG_COUNT
	.align		4
        /*005c*/ 	.byte	0x03, 0x1b
        /*005e*/ 	.short	0x00ff


	//----- nvinfo : EIATTR_NUM_BARRIERS
	.align		4
        /*0060*/ 	.byte	0x02, 0x4c
        /*0062*/ 	.byte	0x01
	.zero		1


	//----- nvinfo : EIATTR_MERCURY_ISA_VERSION
	.align		4
        /*0064*/ 	.byte	0x03, 0x5f
        /*0066*/ 	.short	0x0101


	//----- nvinfo : EIATTR_UNUSED_LOAD_BYTE_OFFSET
	.align		4
        /*0068*/ 	.byte	0x04, 0x44
        /*006a*/ 	.short	(.L_23 - .L_22)


	//   ....[0]....
.L_22:
        /*006c*/ 	.word	0x00000130
        /*0070*/ 	.word	0x00000fff


	//   ....[1]....
        /*0074*/ 	.word	0x00001840
        /*0078*/ 	.word	0x00000fff


	//----- nvinfo : EIATTR_VRC_CTA_INIT_COUNT
	.align		4
.L_23:
        /*007c*/ 	.byte	0x02, 0x4a
	.zero		1
	.zero		1


	//----- nvinfo : EIATTR_EXIT_INSTR_OFFSETS
	.align		4
        /*0080*/ 	.byte	0x04, 0x1c
        /*0082*/ 	.short	(.L_25 - .L_24)


	//   ....[0]....
.L_24:
        /*0084*/ 	.word	0x00000030


	//   ....[1]....
        /*0088*/ 	.word	0x00001920


	//----- nvinfo : EIATTR_CRS_STACK_SIZE
	.align		4
.L_25:
        /*008c*/ 	.byte	0x04, 0x1e
        /*008e*/ 	.short	(.L_27 - .L_26)
.L_26:
        /*0090*/ 	.word	0x00000000


	//----- nvinfo : EIATTR_CBANK_PARAM_SIZE
	.align		4
.L_27:
        /*0094*/ 	.byte	0x03, 0x19
        /*0096*/ 	.short	0x001c


	//----- nvinfo : EIATTR_PARAM_CBANK
	.align		4
        /*0098*/ 	.byte	0x04, 0x0a
        /*009a*/ 	.short	(.L_29 - .L_28)
	.align		4
.L_28:
        /*009c*/ 	.word	index@(.nv.constant0._Z16calculate_forcesPvS_iif)
        /*00a0*/ 	.short	0x0380
        /*00a2*/ 	.short	0x001c


	//----- nvinfo : EIATTR_SW_WAR
	.align		4
.L_29:
        /*00a4*/ 	.byte	0x04, 0x36
        /*00a6*/ 	.short	(.L_31 - .L_30)
.L_30:
        /*00a8*/ 	.word	0x00000008
.L_31:


//--------------------- .nv.callgraph             --------------------------
	.section	.nv.callgraph,"",@"SHT_CUDA_CALLGRAPH"
	.align	4
	.sectionentsize	8
	.align		4
        /*0000*/ 	.word	0x00000000
	.align		4
        /*0004*/ 	.word	0xffffffff
	.align		4
        /*0008*/ 	.word	0x00000000
	.align		4
        /*000c*/ 	.word	0xfffffffe
	.align		4
        /*0010*/ 	.word	0x00000000
	.align		4
        /*0014*/ 	.word	0xfffffffd
	.align		4
        /*0018*/ 	.word	0x00000000
	.align		4
        /*001c*/ 	.word	0xfffffffc


//--------------------- .text._Z16calculate_forcesPvS_iif --------------------------
	.section	.text._Z16calculate_forcesPvS_iif,"ax",@progbits
	.align	128
        .global         _Z16calculate_forcesPvS_iif
        .type           _Z16calculate_forcesPvS_iif,@function
        .size           _Z16calculate_forcesPvS_iif,(.L_x_69 - _Z16calculate_forcesPvS_iif)
        .other          _Z16calculate_forcesPvS_iif,@"STO_CUDA_ENTRY STV_DEFAULT"
_Z16calculate_forcesPvS_iif:
.text._Z16calculate_forcesPvS_iif:
[----:B------:R-:W-:Y:S08]  /*0000*/  LDC R1, c[0x0][0x37c] ;  /* 0x0000df00ff017b82 */ /* 0x000ff00000000800 */
[----:B------:R-:W0:Y:S02]  /*0010*/  LDC R0, c[0x0][0x394] ;  /* 0x0000e500ff007b82 */ /* 0x000e240000000800 */
[----:B0-----:R-:W-:-:S13]  /*0020*/  ISETP.GE.AND P0, PT, R0, 0x1, PT ;  /* 0x000000010000780c */ /* 0x001fda0003f06270 */
[----:B------:R-:W-:Y:S05]  /*0030*/  @!P0 EXIT ;  /* 0x000000000000894d */ /* 0x000fea0003800000 */
[----:B------:R-:W0:Y:S01]  /*0040*/  S2R R0, SR_TID.X ;  /* 0x0000000000007919 */ /* 0x000e220000002100 */
[----:B------:R-:W1:Y:S01]  /*0050*/  LDC.64 R16, c[0x0][0x380] ;  /* 0x0000e000ff107b82 */ /* 0x000e620000000a00 */
[----:B------:R-:W2:Y:S01]  /*0060*/  LDCU UR10, c[0x0][0x360] ;  /* 0x00006c00ff0a77ac */ /* 0x000ea20008000800 */
[----:B------:R-:W0:Y:S01]  /*0070*/  S2R R3, SR_CTAID.X ;  /* 0x0000000000037919 */ /* 0x000e220000002500 */
[----:B------:R-:W3:Y:S01]  /*0080*/  LDCU.64 UR12, c[0x0][0x358] ;  /* 0x00006b00ff0c77ac */ /* 0x000ee20008000a00 */
[----:B------:R-:W-:Y:S01]  /*0090*/  UMOV UR4, URZ ;  /* 0x000000ff00047c82 */ /* 0x000fe20008000000 */
[----:B--2---:R-:W-:Y:S02]  /*00a0*/  ULOP3.LUT UR7, UR10, 0x7fc, URZ, 0xc0, !UPT ;  /* 0x000007fc0a077892 */ /* 0x004fe4000f8ec0ff */
[----:B0-----:R-:W-:-:S04]  /*00b0*/  IMAD R2, R3, UR10, R0 ;  /* 0x0000000a03027c24 */ /* 0x001fc8000f8e0200 */
[----:B-1-3--:R-:W-:-:S07]  /*00c0*/  IMAD.WIDE R16, R2, 0x10, R16 ;  /* 0x0000001002107825 */ /* 0x00afce00078e0210 */
.L_x_61:
[----:B0-----:R-:W0:Y:S01]  /*00d0*/  LDCU UR5, c[0x0][0x390] ;  /* 0x00007200ff0577ac */ /* 0x001e220008000800 */
[----:B------:R-:W-:Y:S01]  /*00e0*/  HFMA2 R6, -RZ, RZ, 0, 0 ;  /* 0x00000000ff067431 */ /* 0x000fe200000001ff */
[----:B------:R-:W-:Y:S01]  /*00f0*/  MOV R4, RZ ;  /* 0x000000ff00047202 */ /* 0x000fe20000000f00 */
[----:B------:R-:W-:Y:S01]  /*0100*/  HFMA2 R3, -RZ, RZ, 0, 0 ;  /* 0x00000000ff037431 */ /* 0x000fe200000001ff */
[----:B0-----:R-:W-:-:S09]  /*0110*/  UISETP.GE.AND UP0, UPT, UR5, 0x1, UPT ;  /* 0x000000010500788c */ /* 0x001fd2000bf06270 */
[----:B------:R-:W-:Y:S05]  /*0120*/  BRA.U !UP0, `(.L_x_0) ;  /* 0x0000001508947547 */ /* 0x000fea000b800000 */
[----:B------:R0:W5:Y:S01]  /*0130*/  LDG.E.128 R8, desc[UR12][R16.64] ;  /* 0x0000000c10087981 */ /* 0x000162000c1e1d00 */
[----:B------:R-:W-:Y:S02]  /*0140*/  MOV R3, RZ ;  /* 0x000000ff00037202 */ /* 0x000fe40000000f00 */
[----:B------:R-:W-:Y:S02]  /*0150*/  CS2R R4, SRZ ;  /* 0x0000000000047805 */ /* 0x000fe4000001ff00 */
[----:B------:R-:W-:Y:S01]  /*0160*/  MOV R6, RZ ;  /* 0x000000ff00067202 */ /* 0x000fe20000000f00 */
[----:B------:R-:W-:-:S06]  /*0170*/  UMOV UR5, URZ ;  /* 0x000000ff00057c82 */ /* 0x000fcc0008000000 */
.L_x_60:
[----:B-1----:R-:W1:Y:S01]  /*0180*/  LDC.64 R12, c[0x0][0x380] ;  /* 0x0000e000ff0c7b82 */ /* 0x002e620000000a00 */
[----:B------:R-:W-:-:S04]  /*0190*/  IMAD R7, R5, UR10, R0 ;  /* 0x0000000a05077c24 */ /* 0x000fc8000f8e0200 */
[----:B-1----:R-:W-:-:S06]  /*01a0*/  IMAD.WIDE R12, R7, 0x10, R12 ;  /* 0x00000010070c7825 */ /* 0x002fcc00078e020c */
[----:B------:R-:W2:Y:S01]  /*01b0*/  LDG.E.128 R12, desc[UR12][R12.64] ;  /* 0x0000000c0c0c7981 */ /* 0x000ea2000c1e1d00 */
[----:B------:R-:W1:Y:S01]  /*01c0*/  S2UR UR8, SR_CgaCtaId ;  /* 0x00000000000879c3 */ /* 0x000e620000008800 */
[----:B------:R-:W-:Y:S01]  /*01d0*/  UMOV UR6, 0x400 ;  /* 0x0000040000067882 */ /* 0x000fe20000000000 */
[----:B------:R-:W-:Y:S02]  /*01e0*/  UISETP.GE.U32.AND UP1, UPT, UR10, 0x4, UPT ;  /* 0x000000040a00788c */ /* 0x000fe4000bf26070 */
[----:B------:R-:W-:Y:S02]  /*01f0*/  UIADD3 UR5, UPT, UPT, UR10, UR5, URZ ;  /* 0x000000050a057290 */ /* 0x000fe4000fffe0ff */
[----:B-1----:R-:W-:Y:S01]  /*0200*/  ULEA UR8, UR8, UR6, 0x18 ;  /* 0x0000000608087291 */ /* 0x002fe2000f8ec0ff */
[----:B------:R-:W1:Y:S05]  /*0210*/  LDCU UR6, c[0x0][0x390] ;  /* 0x00007200ff0677ac */ /* 0x000e6a0008000800 */
[----:B------:R-:W-:Y:S01]  /*0220*/  LEA R7, R0, UR8, 0x4 ;  /* 0x0000000800077c11 */ /* 0x000fe2000f8e20ff */
[----:B-1----:R-:W-:-:S03]  /*0230*/  UISETP.GE.AND UP0, UPT, UR5, UR6, UPT ;  /* 0x000000060500728c */ /* 0x002fc6000bf06270 */
[----:B------:R-:W-:Y:S01]  /*0240*/  UMOV UR6, URZ ;  /* 0x000000ff00067c82 */ /* 0x000fe20008000000 */
[----:B--2---:R1:W-:Y:S01]  /*0250*/  STS.128 [R7], R12 ;  /* 0x0000000c07007388 */ /* 0x0043e20000000c00 */
[----:B------:R-:W-:Y:S06]  /*0260*/  BAR.SYNC.DEFER_BLOCKING 0x0 ;  /* 0x0000000000007b1d */ /* 0x000fec0000010000 */
[----:B------:R-:W-:Y:S05]  /*0270*/  BRA.U !UP1, `(.L_x_1) ;  /* 0x0000000909f07547 */ /* 0x000fea000b800000 */
[----:B------:R-:W-:Y:S02]  /*0280*/  ULOP3.LUT UR6, UR10, 0xfffffffc, URZ, 0xc0, !UPT ;  /* 0xfffffffc0a067892 */ /* 0x000fe4000f8ec0ff */
[----:B------:R-:W-:Y:S02]  /*0290*/  UIADD3 UR9, UPT, UPT, UR8, 0x20, URZ ;  /* 0x0000002008097890 */ /* 0x000fe4000fffe0ff */
[----:B------:R-:W-:-:S12]  /*02a0*/  UIADD3 UR6, UPT, UPT, -UR6, URZ, URZ ;  /* 0x000000ff06067290 */ /* 0x000fd8000fffe1ff */
.L_x_34:
[----:B-1----:R-:W1:Y:S01]  /*02b0*/  LDS.128 R12, [UR9+-0x20] ;  /* 0xffffe009ff0c7984 */ /* 0x002e620008000c00 */
[----:B------:R-:W-:Y:S01]  /*02c0*/  UIADD3 UR6, UPT, UPT, UR6, 0x4, URZ ;  /* 0x0000000406067890 */ /* 0x000fe2000fffe0ff */
[----:B------:R-:W-:Y:S03]  /*02d0*/  BSSY.RECONVERGENT B1, `(.L_x_2) ;  /* 0x000002c000017945 */ /* 0x000fe60003800200 */
[----:B------:R-:W-:Y:S01]  /*02e0*/  UISETP.NE.AND UP1, UPT, UR6, URZ, UPT ;  /* 0x000000ff0600728c */ /* 0x000fe2000bf25270 */
[----:B-1---5:R-:W-:Y:S01]  /*02f0*/  FADD R21, -R9, R13 ;  /* 0x0000000d09157221 */ /* 0x022fe20000000100 */
[----:B------:R-:W-:Y:S01]  /*0300*/  FADD R22, -R8, R12 ;  /* 0x0000000c08167221 */ /* 0x000fe20000000100 */
[----:B------:R-:W-:Y:S02]  /*0310*/  FADD R23, -R10, R14 ;  /* 0x0000000e0a177221 */ /* 0x000fe40000000100 */
[----:B------:R-:W-:-:S04]  /*0320*/  FMUL R7, R21, R21 ;  /* 0x0000001515077220 */ /* 0x000fc80000400000 */
[----:B------:R-:W-:-:S04]  /*0330*/  FFMA R12, R22, R22, R7 ;  /* 0x00000016160c7223 */ /* 0x000fc80000000007 */
[----:B------:R-:W-:-:S05]  /*0340*/  FFMA R12, R23, R23, R12 ;  /* 0x00000017170c7223 */ /* 0x000fca000000000c */
[----:B------:R-:W-:-:S13]  /*0350*/  FSETP.NEU.AND P0, PT, R12, RZ, PT ;  /* 0x000000ff0c00720b */ /* 0x000fda0003f0d000 */
[----:B------:R-:W-:Y:S05]  /*0360*/  @!P0 BRA `(.L_x_3) ;  /* 0x0000000000888947 */ /* 0x000fea0003800000 */
[C---:B------:R-:W-:Y:S01]  /*0370*/  FMUL R7, R12.reuse, R12 ;  /* 0x0000000c0c077220 */ /* 0x040fe20000400000 */
[----:B------:R-:W-:Y:S03]  /*0380*/  BSSY.RECONVERGENT B0, `(.L_x_4) ;  /* 0x000000f000007945 */ /* 0x000fe60003800200 */
[----:B------:R-:W-:-:S04]  /*0390*/  FMUL R12, R12, R7 ;  /* 0x000000070c0c7220 */ /* 0x000fc80000400000 */
[----:B------:R1:W2:Y:S01]  /*03a0*/  MUFU.RSQ R11, R12 ;  /* 0x0000000c000b7308 */ /* 0x0002a20000001400 */
[----:B------:R-:W-:-:S04]  /*03b0*/  IADD3 R7, PT, PT, R12, -0xd000000, RZ ;  /* 0xf30000000c077810 */ /* 0x000fc80007ffe0ff */
[----:B------:R-:W-:-:S13]  /*03c0*/  ISETP.GT.U32.AND P0, PT, R7, 0x727fffff, PT ;  /* 0x727fffff0700780c */ /* 0x000fda0003f04070 */
[----:B-12---:R-:W-:Y:S05]  /*03d0*/  @!P0 BRA `(.L_x_5) ;  /* 0x0000000000148947 */ /* 0x006fea0003800000 */
[----:B------:R-:W-:Y:S02]  /*03e0*/  MOV R7, R12 ;  /* 0x0000000c00077202 */ /* 0x000fe40000000f00 */
[----:B------:R-:W-:-:S07]  /*03f0*/  MOV R12, 0x410 ;  /* 0x00000410000c7802 */ /* 0x000fce0000000f00 */
[----:B0-----:R-:W-:Y:S05]  /*0400*/  CALL.REL.NOINC `($__internal_1_$__cuda_sm20_sqrt_rn_f32_slowpath) ;  /* 0x00000018001c7944 */ /* 0x001fea0003c00000 */
[----:B------:R-:W-:Y:S01]  /*0410*/  MOV R7, R18 ;  /* 0x0000001200077202 */ /* 0x000fe20000000f00 */
[----:B------:R-:W-:Y:S06]  /*0420*/  BRA `(.L_x_6) ;  /* 0x0000000000107947 */ /* 0x000fec0003800000 */
.L_x_5:
[----:B------:R-:W-:Y:S01]  /*0430*/  FMUL.FTZ R7, R12, R11 ;  /* 0x0000000b0c077220 */ /* 0x000fe20000410000 */
[----:B------:R-:W-:-:S03]  /*0440*/  FMUL.FTZ R11, R11, 0.5 ;  /* 0x3f0000000b0b7820 */ /* 0x000fc60000410000 */
[----:B------:R-:W-:-:S04]  /*0450*/  FFMA R12, -R7, R7, R12 ;  /* 0x00000007070c7223 */ /* 0x000fc8000000010c */
[----:B------:R-:W-:-:S07]  /*0460*/  FFMA R7, R12, R11, R7 ;  /* 0x0000000b0c077223 */ /* 0x000fce0000000007 */
.L_x_6:
[----:B------:R-:W-:Y:S05]  /*0470*/  BSYNC.RECONVERGENT B0 ;  /* 0x0000000000007941 */ /* 0x000fea0003800200 */
.L_x_4:
[----:B------:R-:W-:Y:S01]  /*0480*/  IADD3 R11, PT, PT, R7, 0x1800000, RZ ;  /* 0x01800000070b7810 */ /* 0x000fe20007ffe0ff */
[----:B------:R-:W-:Y:S03]  /*0490*/  BSSY.RECONVERGENT B2, `(.L_x_7) ;  /* 0x000000b000027945 */ /* 0x000fe60003800200 */
[----:B------:R-:W-:-:S04]  /*04a0*/  LOP3.LUT R11, R11, 0x7f800000, RZ, 0xc0, !PT ;  /* 0x7f8000000b0b7812 */ /* 0x000fc800078ec0ff */
[----:B------:R-:W-:-:S13]  /*04b0*/  ISETP.GT.U32.AND P0, PT, R11, 0x1ffffff, PT ;  /* 0x01ffffff0b00780c */ /* 0x000fda0003f04070 */
[----:B------:R-:W-:Y:S05]  /*04c0*/  @P0 BRA `(.L_x_8) ;  /* 0x00000000000c0947 */ /* 0x000fea0003800000 */
[----:B------:R-:W-:-:S07]  /*04d0*/  MOV R12, 0x4f0 ;  /* 0x000004f0000c7802 */ /* 0x000fce0000000f00 */
[----:B0-----:R-:W-:Y:S05]  /*04e0*/  CALL.REL.NOINC `($__internal_0_$__cuda_sm20_rcp_rn_f32_slowpath) ;  /* 0x0000001400107944 */ /* 0x001fea0003c00000 */
[----:B------:R-:W-:Y:S05]  /*04f0*/  BRA `(.L_x_9) ;  /* 0x0000000000107947 */ /* 0x000fea0003800000 */
.L_x_8:
[----:B------:R-:W1:Y:S02]  /*0500*/  MUFU.RCP R12, R7 ;  /* 0x00000007000c7308 */ /* 0x000e640000001000 */
[----:B-1----:R-:W-:-:S04]  /*0510*/  FFMA R11, R12, R7, -1 ;  /* 0xbf8000000c0b7423 */ /* 0x002fc80000000007 */
[----:B------:R-:W-:-:S04]  /*0520*/  FADD.FTZ R11, -R11, -RZ ;  /* 0x800000ff0b0b7221 */ /* 0x000fc80000010100 */
[----:B------:R-:W-:-:S07]  /*0530*/  FFMA R13, R12, R11, R12 ;  /* 0x0000000b0c0d7223 */ /* 0x000fce000000000c */
.L_x_9:
[----:B------:R-:W-:Y:S05]  /*0540*/  BSYNC.RECONVERGENT B2 ;  /* 0x0000000000027941 */ /* 0x000fea0003800200 */
.L_x_7:
[----:B------:R-:W-:-:S04]  /*0550*/  FMUL R13, R15, R13 ;  /* 0x0000000d0f0d7220 */ /* 0x000fc80000400000 */
[-C--:B------:R-:W-:Y:S01]  /*0560*/  FFMA R3, R22, R13.reuse, R3 ;  /* 0x0000000d16037223 */ /* 0x080fe20000000003 */
[-C--:B------:R-:W-:Y:S01]  /*0570*/  FFMA R4, R21, R13.reuse, R4 ;  /* 0x0000000d15047223 */ /* 0x080fe20000000004 */
[----:B------:R-:W-:-:S07]  /*0580*/  FFMA R6, R23, R13, R6 ;  /* 0x0000000d17067223 */ /* 0x000fce0000000006 */
.L_x_3:
[----:B------:R-:W-:Y:S05]  /*0590*/  BSYNC.RECONVERGENT B1 ;  /* 0x0000000000017941 */ /* 0x000fea0003800200 */
.L_x_2:
[----:B------:R-:W1:Y:S01]  /*05a0*/  LDS.128 R12, [UR9+-0x10] ;  /* 0xfffff009ff0c7984 */ /* 0x000e620008000c00 */
[----:B------:R-:W-:Y:S01]  /*05b0*/  BSSY.RECONVERGENT B1, `(.L_x_10) ;  /* 0x000002b000017945 */ /* 0x000fe20003800200 */
[----:B-1----:R-:W-:Y:S01]  /*05c0*/  FADD R21, -R9, R13 ;  /* 0x0000000d09157221 */ /* 0x002fe20000000100 */
        /* <DEDUP_REMOVED lines=19> */
.L_x_13:
[----:B------:R-:W-:Y:S01]  /*0700*/  FMUL.FTZ R7, R12, R11 ;  /* 0x0000000b0c077220 */ /* 0x000fe20000410000 */
[----:B------:R-:W-:-:S03]  /*0710*/  FMUL.FTZ R11, R11, 0.5 ;  /* 0x3f0000000b0b7820 */ /* 0x000fc60000410000 */
[----:B------:R-:W-:-:S04]  /*0720*/  FFMA R12, -R7, R7, R12 ;  /* 0x00000007070c7223 */ /* 0x000fc8000000010c */
[----:B------:R-:W-:-:S07]  /*0730*/  FFMA R7, R12, R11, R7 ;  /* 0x0000000b0c077223 */ /* 0x000fce0000000007 */
.L_x_14:
[----:B------:R-:W-:Y:S05]  /*0740*/  BSYNC.RECONVERGENT B0 ;  /* 0x0000000000007941 */ /* 0x000fea0003800200 */
.L_x_12:
        /* <DEDUP_REMOVED lines=8> */
.L_x_16:
[----:B------:R-:W1:Y:S02]  /*07d0*/  MUFU.RCP R12, R7 ;  /* 0x00000007000c7308 */ /* 0x000e640000001000 */
[----:B-1----:R-:W-:-:S04]  /*07e0*/  FFMA R11, R12, R7, -1 ;  /* 0xbf8000000c0b7423 */ /* 0x002fc80000000007 */
[----:B------:R-:W-:-:S04]  /*07f0*/  FADD.FTZ R11, -R11, -RZ ;  /* 0x800000ff0b0b7221 */ /* 0x000fc80000010100 */
[----:B------:R-:W-:-:S07]  /*0800*/  FFMA R13, R12, R11, R12 ;  /* 0x0000000b0c0d7223 */ /* 0x000fce000000000c */
.L_x_17:
[----:B------:R-:W-:Y:S05]  /*0810*/  BSYNC.RECONVERGENT B2 ;  /* 0x0000000000027941 */ /* 0x000fea0003800200 */
.L_x_15:
[----:B------:R-:W-:-:S04]  /*0820*/  FMUL R13, R15, R13 ;  /* 0x0000000d0f0d7220 */ /* 0x000fc80000400000 */
[-C--:B------:R-:W-:Y:S01]  /*0830*/  FFMA R3, R22, R13.reuse, R3 ;  /* 0x0000000d16037223 */ /* 0x080fe20000000003 */
[-C--:B------:R-:W-:Y:S01]  /*0840*/  FFMA R4, R21, R13.reuse, R4 ;  /* 0x0000000d15047223 */ /* 0x080fe20000000004 */
[----:B------:R-:W-:-:S07]  /*0850*/  FFMA R6, R23, R13, R6 ;  /* 0x0000000d17067223 */ /* 0x000fce0000000006 */
.L_x_11:
[----:B------:R-:W-:Y:S05]  /*0860*/  BSYNC.RECONVERGENT B1 ;  /* 0x0000000000017941 */ /* 0x000fea0003800200 */
.L_x_10:
[----:B------:R-:W1:Y:S01]  /*0870*/  LDS.128 R12, [UR9] ;  /* 0x00000009ff0c7984 */ /* 0x000e620008000c00 */
        /* <DEDUP_REMOVED lines=21> */
.L_x_21:
[----:B------:R-:W-:Y:S01]  /*09d0*/  FMUL.FTZ R7, R12, R11 ;  /* 0x0000000b0c077220 */ /* 0x000fe20000410000 */
[----:B------:R-:W-:-:S03]  /*09e0*/  FMUL.FTZ R11, R11, 0.5 ;  /* 0x3f0000000b0b7820 */ /* 0x000fc60000410000 */
[----:B------:R-:W-:-:S04]  /*09f0*/  FFMA R12, -R7, R7, R12 ;  /* 0x00000007070c7223 */ /* 0x000fc8000000010c */
[----:B------:R-:W-:-:S07]  /*0a00*/  FFMA R7, R12, R11, R7 ;  /* 0x0000000b0c077223 */ /* 0x000fce0000000007 */
.L_x_22:
[----:B------:R-:W-:Y:S05]  /*0a10*/  BSYNC.RECONVERGENT B0 ;  /* 0x0000000000007941 */ /* 0x000fea0003800200 */
.L_x_20:
        /* <DEDUP_REMOVED lines=8> */
.L_x_24:
[----:B------:R-:W1:Y:S02]  /*0aa0*/  MUFU.RCP R12, R7 ;  /* 0x00000007000c7308 */ /* 0x000e640000001000 */
[----:B-1----:R-:W-:-:S04]  /*0ab0*/  FFMA R11, R12, R7, -1 ;  /* 0xbf8000000c0b7423 */ /* 0x002fc80000000007 */
[----:B------:R-:W-:-:S04]  /*0ac0*/  FADD.FTZ R11, -R11, -RZ ;  /* 0x800000ff0b0b7221 */ /* 0x000fc80000010100 */
[----:B------:R-:W-:-:S07]  /*0ad0*/  FFMA R13, R12, R11, R12 ;  /* 0x0000000b0c0d7223 */ /* 0x000fce000000000c */
.L_x_25:
[----:B------:R-:W-:Y:S05]  /*0ae0*/  BSYNC.RECONVERGENT B2 ;  /* 0x0000000000027941 */ /* 0x000fea0003800200 */
.L_x_23:
[----:B------:R-:W-:-:S04]  /*0af0*/  FMUL R13, R15, R13 ;  /* 0x0000000d0f0d7220 */ /* 0x000fc80000400000 */
[-C--:B------:R-:W-:Y:S01]  /*0b00*/  FFMA R3, R22, R13.reuse, R3 ;  /* 0x0000000d16037223 */ /* 0x080fe20000000003 */
[-C--:B------:R-:W-:Y:S01]  /*0b10*/  FFMA R4, R21, R13.reuse, R4 ;  /* 0x0000000d15047223 */ /* 0x080fe20000000004 */
[----:B------:R-:W-:-:S07]  /*0b20*/  FFMA R6, R23, R13, R6 ;  /* 0x0000000d17067223 */ /* 0x000fce0000000006 */
.L_x_19:
[----:B------:R-:W-:Y:S05]  /*0b30*/  BSYNC.RECONVERGENT B1 ;  /* 0x0000000000017941 */ /* 0x000fea0003800200 */
.L_x_18:
[----:B------:R-:W1:Y:S01]  /*0b40*/  LDS.128 R12, [UR9+0x10] ;  /* 0x00001009ff0c7984 */ /* 0x000e620008000c00 */
        /* <DEDUP_REMOVED lines=21> */
.L_x_29:
[----:B------:R-:W-:Y:S01]  /*0ca0*/  FMUL.FTZ R7, R12, R11 ;  /* 0x0000000b0c077220 */ /* 0x000fe20000410000 */
[----:B------:R-:W-:-:S03]  /*0cb0*/  FMUL.FTZ R11, R11, 0.5 ;  /* 0x3f0000000b0b7820 */ /* 0x000fc60000410000 */
[----:B------:R-:W-:-:S04]  /*0cc0*/  FFMA R12, -R7, R7, R12 ;  /* 0x00000007070c7223 */ /* 0x000fc8000000010c */
[----:B------:R-:W-:-:S07]  /*0cd0*/  FFMA R7, R12, R11, R7 ;  /* 0x0000000b0c077223 */ /* 0x000fce0000000007 */
.L_x_30:
[----:B------:R-:W-:Y:S05]  /*0ce0*/  BSYNC.RECONVERGENT B0 ;  /* 0x0000000000007941 */ /* 0x000fea0003800200 */
.L_x_28:
        /* <DEDUP_REMOVED lines=8> */
.L_x_32:
[----:B------:R-:W1:Y:S02]  /*0d70*/  MUFU.RCP R12, R7 ;  /* 0x00000007000c7308 */ /* 0x000e640000001000 */
[----:B-1----:R-:W-:-:S04]  /*0d80*/  FFMA R11, R12, R7, -1 ;  /* 0xbf8000000c0b7423 */ /* 0x002fc80000000007 */
[----:B------:R-:W-:-:S04]  /*0d90*/  FADD.FTZ R11, -R11, -RZ ;  /* 0x800000ff0b0b7221 */ /* 0x000fc80000010100 */
[----:B------:R-:W-:-:S07]  /*0da0*/  FFMA R13, R12, R11, R12 ;  /* 0x0000000b0c0d7223 */ /* 0x000fce000000000c */
.L_x_33:
[----:B------:R-:W-:Y:S05]  /*0db0*/  BSYNC.RECONVERGENT B2 ;  /* 0x0000000000027941 */ /* 0x000fea0003800200 */
.L_x_31:
[----:B------:R-:W-:-:S04]  /*0dc0*/  FMUL R13, R15, R13 ;  /* 0x0000000d0f0d7220 */ /* 0x000fc80000400000 */
[-C--:B------:R-:W-:Y:S01]  /*0dd0*/  FFMA R3, R22, R13.reuse, R3 ;  /* 0x0000000d16037223 */ /* 0x080fe20000000003 */
[-C--:B------:R-:W-:Y:S01]  /*0de0*/  FFMA R4, R21, R13.reuse, R4 ;  /* 0x0000000d15047223 */ /* 0x080fe20000000004 */
[----:B------:R-:W-:-:S07]  /*0df0*/  FFMA R6, R23, R13, R6 ;  /* 0x0000000d17067223 */ /* 0x000fce0000000006 */
.L_x_27:
[----:B------:R-:W-:Y:S05]  /*0e00*/  BSYNC.RECONVERGENT B1 ;  /* 0x0000000000017941 */ /* 0x000fea0003800200 */
.L_x_26:
[----:B------:R-:W-:Y:S01]  /*0e10*/  UIADD3 UR9, UPT, UPT, UR9, 0x40, URZ ;  /* 0x0000004009097890 */ /* 0x000fe2000fffe0ff */
[----:B------:R-:W-:Y:S11]  /*0e20*/  BRA.U UP1, `(.L_x_34) ;  /* 0xfffffff501207547 */ /* 0x000ff6000b83ffff */
[----:B------:R-:W-:-:S05]  /*0e30*/  UMOV UR6, UR7 ;  /* 0x0000000700067c82 */ /* 0x000fca0008000000 */
.L_x_1:
[----:B------:R-:W-:-:S09]  /*0e40*/  ULOP3.LUT UP1, UR9, UR10, 0x3, URZ, 0xc0, !UPT ;  /* 0x000000030a097892 */ /* 0x000fd2000f82c0ff */
[----:B------:R-:W-:Y:S05]  /*0e50*/  BRA.U !UP1, `(.L_x_35) ;  /* 0x00000009093c7547 */ /* 0x000fea000b800000 */
[----:B------:R-:W-:-:S09]  /*0e60*/  UISETP.NE.AND UP1, UPT, UR9, 0x1, UPT ;  /* 0x000000010900788c */ /* 0x000fd2000bf25270 */
[----:B------:R-:W-:Y:S05]  /*0e70*/  BRA.U !UP1, `(.L_x_36) ;  /* 0x0000000509707547 */ /* 0x000fea000b800000 */
[----:B------:R-:W-:Y:S01]  /*0e80*/  ULEA UR9, UR6, UR8, 0x4 ;  /* 0x0000000806097291 */ /* 0x000fe2000f8e20ff */
[----:B------:R-:W-:Y:S08]  /*0e90*/  BSSY.RECONVERGENT B1, `(.L_x_37) ;  /* 0x000002c000017945 */ /* 0x000ff00003800200 */
[----:B-1----:R-:W1:Y:S02]  /*0ea0*/  LDS.128 R12, [UR9] ;  /* 0x00000009ff0c7984 */ /* 0x002e640008000c00 */
[----:B-1---5:R-:W-:Y:S01]  /*0eb0*/  FADD R21, -R9, R13 ;  /* 0x0000000d09157221 */ /* 0x022fe20000000100 */
[----:B------:R-:W-:Y:S01]  /*0ec0*/  FADD R22, -R8, R12 ;  /* 0x0000000c08167221 */ /* 0x000fe20000000100 */
[----:B------:R-:W-:-:S02]  /*0ed0*/  FADD R23, -R10, R14 ;  /* 0x0000000e0a177221 */ /* 0x000fc40000000100 */
        /* <DEDUP_REMOVED lines=17> */
.L_x_40:
[----:B------:R-:W-:Y:S01]  /*0ff0*/  FMUL.FTZ R7, R12, R11 ;  /* 0x0000000b0c077220 */ /* 0x000fe20000410000 */
[----:B------:R-:W-:-:S03]  /*1000*/  FMUL.FTZ R11, R11, 0.5 ;  /* 0x3f0000000b0b7820 */ /* 0x000fc60000410000 */
[----:B------:R-:W-:-:S04]  /*1010*/  FFMA R12, -R7, R7, R12 ;  /* 0x00000007070c7223 */ /* 0x000fc8000000010c */
[----:B------:R-:W-:-:S07]  /*1020*/  FFMA R7, R12, R11, R7 ;  /* 0x0000000b0c077223 */ /* 0x000fce0000000007 */
.L_x_41:
[----:B------:R-:W-:Y:S05]  /*1030*/  BSYNC.RECONVERGENT B0 ;  /* 0x0000000000007941 */ /* 0x000fea0003800200 */
.L_x_39:
        /* <DEDUP_REMOVED lines=8> */
.L_x_43:
[----:B------:R-:W1:Y:S02]  /*10c0*/  MUFU.RCP R12, R7 ;  /* 0x00000007000c7308 */ /* 0x000e640000001000 */
[----:B-1----:R-:W-:-:S04]  /*10d0*/  FFMA R11, R12, R7, -1 ;  /* 0xbf8000000c0b7423 */ /* 0x002fc80000000007 */
[----:B------:R-:W-:-:S04]  /*10e0*/  FADD.FTZ R11, -R11, -RZ ;  /* 0x800000ff0b0b7221 */ /* 0x000fc80000010100 */
[----:B------:R-:W-:-:S07]  /*10f0*/  FFMA R13, R12, R11, R12 ;  /* 0x0000000b0c0d7223 */ /* 0x000fce000000000c */
.L_x_44:
[----:B------:R-:W-:Y:S05]  /*1100*/  BSYNC.RECONVERGENT B2 ;  /* 0x0000000000027941 */ /* 0x000fea0003800200 */
.L_x_42:
[----:B------:R-:W-:-:S04]  /*1110*/  FMUL R13, R15, R13 ;  /* 0x0000000d0f0d7220 */ /* 0x000fc80000400000 */
[-C--:B------:R-:W-:Y:S01]  /*1120*/  FFMA R3, R22, R13.reuse, R3 ;  /* 0x0000000d16037223 */ /* 0x080fe20000000003 */
[-C--:B------:R-:W-:Y:S01]  /*1130*/  FFMA R4, R21, R13.reuse, R4 ;  /* 0x0000000d15047223 */ /* 0x080fe20000000004 */
[----:B------:R-:W-:-:S07]  /*1140*/  FFMA R6, R23, R13, R6 ;  /* 0x0000000d17067223 */ /* 0x000fce0000000006 */
.L_x_38:
[----:B------:R-:W-:Y:S05]  /*1150*/  BSYNC.RECONVERGENT B1 ;  /* 0x0000000000017941 */ /* 0x000fea0003800200 */
.L_x_37:
        /* <DEDUP_REMOVED lines=22> */
.L_x_48:
[----:B------:R-:W-:Y:S01]  /*12c0*/  FMUL.FTZ R7, R12, R11 ;  /* 0x0000000b0c077220 */ /* 0x000fe20000410000 */
[----:B------:R-:W-:-:S03]  /*12d0*/  FMUL.FTZ R11, R11, 0.5 ;  /* 0x3f0000000b0b7820 */ /* 0x000fc60000410000 */
[----:B------:R-:W-:-:S04]  /*12e0*/  FFMA R12, -R7, R7, R12 ;  /* 0x00000007070c7223 */ /* 0x000fc8000000010c */
[----:B------:R-:W-:-:S07]  /*12f0*/  FFMA R7, R12, R11, R7 ;  /* 0x0000000b0c077223 */ /* 0x000fce0000000007 */
.L_x_49:
[----:B------:R-:W-:Y:S05]  /*1300*/  BSYNC.RECONVERGENT B0 ;  /* 0x0000000000007941 */ /* 0x000fea0003800200 */
.L_x_47:
        /* <DEDUP_REMOVED lines=8> */
.L_x_51:
[----:B------:R-:W1:Y:S02]  /*1390*/  MUFU.RCP R12, R7 ;  /* 0x00000007000c7308 */ /* 0x000e640000001000 */
[----:B-1----:R-:W-:-:S04]  /*13a0*/  FFMA R11, R12, R7, -1 ;  /* 0xbf8000000c0b7423 */ /* 0x002fc80000000007 */
[----:B------:R-:W-:-:S04]  /*13b0*/  FADD.FTZ R11, -R11, -RZ ;  /* 0x800000ff0b0b7221 */ /* 0x000fc80000010100 */
[----:B------:R-:W-:-:S07]  /*13c0*/  FFMA R13, R12, R11, R12 ;  /* 0x0000000b0c0d7223 */ /* 0x000fce000000000c */
.L_x_52:
[----:B------:R-:W-:Y:S05]  /*13d0*/  BSYNC.RECONVERGENT B2 ;  /* 0x0000000000027941 */ /* 0x000fea0003800200 */
.L_x_50:
[----:B------:R-:W-:-:S04]  /*13e0*/  FMUL R13, R15, R13 ;  /* 0x0000000d0f0d7220 */ /* 0x000fc80000400000 */
[-C--:B------:R-:W-:Y:S01]  /*13f0*/  FFMA R3, R22, R13.reuse, R3 ;  /* 0x0000000d16037223 */ /* 0x080fe20000000003 */
[-C--:B------:R-:W-:Y:S01]  /*1400*/  FFMA R4, R21, R13.reuse, R4 ;  /* 0x0000000d15047223 */ /* 0x080fe20000000004 */
[----:B------:R-:W-:-:S07]  /*1410*/  FFMA R6, R23, R13, R6 ;  /* 0x0000000d17067223 */ /* 0x000fce0000000006 */
.L_x_46:
[----:B------:R-:W-:Y:S05]  /*1420*/  BSYNC.RECONVERGENT B1 ;  /* 0x0000000000017941 */ /* 0x000fea0003800200 */
.L_x_45:
[----:B------:R-:W-:-:S12]  /*1430*/  UIADD3 UR6, UPT, UPT, UR6, 0x2, URZ ;  /* 0x0000000206067890 */ /* 0x000fd8000fffe0ff */
.L_x_36:
[----:B------:R-:W-:-:S04]  /*1440*/  ULOP3.LUT UR9, UR10, 0x1, URZ, 0xc0, !UPT ;  /* 0x000000010a097892 */ /* 0x000fc8000f8ec0ff */
[----:B------:R-:W-:-:S09]  /*1450*/  UISETP.NE.U32.AND UP1, UPT, UR9, 0x1, UPT ;  /* 0x000000010900788c */ /* 0x000fd2000bf25070 */
[----:B------:R-:W-:Y:S05]  /*1460*/  BRA.U UP1, `(.L_x_35) ;  /* 0x0000000101b87547 */ /* 0x000fea000b800000 */
        /* <DEDUP_REMOVED lines=23> */
.L_x_55:
[----:B------:R-:W-:Y:S01]  /*15e0*/  FMUL.FTZ R7, R12, R11 ;  /* 0x0000000b0c077220 */ /* 0x000fe20000410000 */
[----:B------:R-:W-:-:S03]  /*15f0*/  FMUL.FTZ R11, R11, 0.5 ;  /* 0x3f0000000b0b7820 */ /* 0x000fc60000410000 */
[----:B------:R-:W-:-:S04]  /*1600*/  FFMA R12, -R7, R7, R12 ;  /* 0x00000007070c7223 */ /* 0x000fc8000000010c */
[----:B------:R-:W-:-:S07]  /*1610*/  FFMA R7, R12, R11, R7 ;  /* 0x0000000b0c077223 */ /* 0x000fce0000000007 */
.L_x_56:
[----:B------:R-:W-:Y:S05]  /*1620*/  BSYNC.RECONVERGENT B0 ;  /* 0x0000000000007941 */ /* 0x000fea0003800200 */
.L_x_54:
        /* <DEDUP_REMOVED lines=8> */
.L_x_58:
[----:B------:R-:W1:Y:S02]  /*16b0*/  MUFU.RCP R12, R7 ;  /* 0x00000007000c7308 */ /* 0x000e640000001000 */
[----:B-1----:R-:W-:-:S04]  /*16c0*/  FFMA R11, R12, R7, -1 ;  /* 0xbf8000000c0b7423 */ /* 0x002fc80000000007 */
[----:B------:R-:W-:-:S04]  /*16d0*/  FADD.FTZ R11, -R11, -RZ ;  /* 0x800000ff0b0b7221 */ /* 0x000fc80000010100 */
[----:B------:R-:W-:-:S07]  /*16e0*/  FFMA R13, R12, R11, R12 ;  /* 0x0000000b0c0d7223 */ /* 0x000fce000000000c */
.L_x_59:
[----:B------:R-:W-:Y:S05]  /*16f0*/  BSYNC.RECONVERGENT B2 ;  /* 0x0000000000027941 */ /* 0x000fea0003800200 */
.L_x_57:
[----:B------:R-:W-:-:S04]  /*1700*/  FMUL R13, R15, R13 ;  /* 0x0000000d0f0d7220 */ /* 0x000fc80000400000 */
[-C--:B------:R-:W-:Y:S01]  /*1710*/  FFMA R3, R22, R13.reuse, R3 ;  /* 0x0000000d16037223 */ /* 0x080fe20000000003 */
[-C--:B------:R-:W-:Y:S01]  /*1720*/  FFMA R4, R21, R13.reuse, R4 ;  /* 0x0000000d15047223 */ /* 0x080fe20000000004 */
[----:B------:R-:W-:-:S07]  /*1730*/  FFMA R6, R23, R13, R6 ;  /* 0x0000000d17067223 */ /* 0x000fce0000000006 */
.L_x_53:
[----:B------:R-:W-:Y:S05]  /*1740*/  BSYNC.RECONVERGENT B1 ;  /* 0x0000000000017941 */ /* 0x000fea0003800200 */
.L_x_35:
[----:B------:R-:W-:Y:S01]  /*1750*/  BAR.SYNC.DEFER_BLOCKING 0x0 ;  /* 0x0000000000007b1d */ /* 0x000fe20000010000 */
[----:B------:R-:W-:-:S05]  /*1760*/  IADD3 R5, PT, PT, R5, 0x1, RZ ;  /* 0x0000000105057810 */ /* 0x000fca0007ffe0ff */
[----:B------:R-:W-:Y:S05]  /*1770*/  BRA.U !UP0, `(.L_x_60) ;  /* 0xffffffe908807547 */ /* 0x000fea000b83ffff */
.L_x_0:
[----:B-----5:R-:W2:Y:S01]  /*1780*/  LDC.64 R8, c[0x0][0x388] ;  /* 0x0000e200ff087b82 */ /* 0x020ea20000000a00 */
[----:B------:R-:W3:Y:S01]  /*1790*/  LDCU UR5, c[0x0][0x398] ;  /* 0x00007300ff0577ac */ /* 0x000ee20008000800 */
[----:B--2---:R-:W-:-:S05]  /*17a0*/  IMAD.WIDE R8, R2, 0xc, R8 ;  /* 0x0000000c02087825 */ /* 0x004fca00078e0208 */
[----:B------:R-:W3:Y:S04]  /*17b0*/  LDG.E R5, desc[UR12][R8.64+0x4] ;  /* 0x0000040c08057981 */ /* 0x000ee8000c1e1900 */
[----:B-1----:R-:W2:Y:S04]  /*17c0*/  LDG.E R7, desc[UR12][R8.64+0x8] ;  /* 0x0000080c08077981 */ /* 0x002ea8000c1e1900 */
[----:B------:R-:W4:Y:S01]  /*17d0*/  LDG.E R10, desc[UR12][R8.64] ;  /* 0x0000000c080a7981 */ /* 0x000f22000c1e1900 */
[----:B---3--:R-:W-:Y:S01]  /*17e0*/  FFMA R11, R4, UR5, R5 ;  /* 0x00000005040b7c23 */ /* 0x008fe20008000005 */
[----:B--2---:R-:W-:-:S04]  /*17f0*/  FFMA R13, R6, UR5, R7 ;  /* 0x00000005060d7c23 */ /* 0x004fc80008000007 */
[----:B------:R1:W-:Y:S01]  /*1800*/  STG.E desc[UR12][R8.64+0x4], R11 ;  /* 0x0000040b08007986 */ /* 0x0003e2000c10190c */
[----:B----4-:R-:W-:-:S03]  /*1810*/  FFMA R3, R3, UR5, R10 ;  /* 0x0000000503037c23 */ /* 0x010fc6000800000a */
[----:B------:R1:W-:Y:S04]  /*1820*/  STG.E desc[UR12][R8.64+0x8], R13 ;  /* 0x0000080d08007986 */ /* 0x0003e8000c10190c */
[----:B------:R1:W-:Y:S04]  /*1830*/  STG.E desc[UR12][R8.64], R3 ;  /* 0x0000000308007986 */ /* 0x0003e8000c10190c */
[----:B------:R-:W2:Y:S02]  /*1840*/  LDG.E.128 R4, desc[UR12][R16.64] ;  /* 0x0000000c10047981 */ /* 0x000ea4000c1e1d00 */
[----:B--2---:R-:W-:-:S05]  /*1850*/  FFMA R7, R3, UR5, R4 ;  /* 0x0000000503077c23 */ /* 0x004fca0008000004 */
[----:B------:R1:W-:Y:S04]  /*1860*/  STG.E desc[UR12][R16.64], R7 ;  /* 0x0000000710007986 */ /* 0x0003e8000c10190c */
[----:B------:R-:W2:Y:S02]  /*1870*/  LDG.E R4, desc[UR12][R8.64+0x4] ;  /* 0x0000040c08047981 */ /* 0x000ea4000c1e1900 */
[----:B--2---:R-:W-:-:S05]  /*1880*/  FFMA R5, R4, UR5, R5 ;  /* 0x0000000504057c23 */ /* 0x004fca0008000005 */
[----:B------:R1:W-:Y:S04]  /*1890*/  STG.E desc[UR12][R16.64+0x4], R5 ;  /* 0x0000040510007986 */ /* 0x0003e8000c10190c */
[----:B------:R-:W2:Y:S01]  /*18a0*/  LDG.E R15, desc[UR12][R8.64+0x8] ;  /* 0x0000080c080f7981 */ /* 0x000ea2000c1e1900 */
[----:B------:R-:W-:Y:S01]  /*18b0*/  UIADD3 UR4, UPT, UPT, UR4, 0x1, URZ ;  /* 0x0000000104047890 */ /* 0x000fe2000fffe0ff */
[----:B--2---:R-:W-:Y:S01]  /*18c0*/  FFMA R15, R15, UR5, R6 ;  /* 0x000000050f0f7c23 */ /* 0x004fe20008000006 */
[----:B------:R-:W2:Y:S04]  /*18d0*/  LDCU UR5, c[0x0][0x394] ;  /* 0x00007280ff0577ac */ /* 0x000ea80008000800 */
[----:B------:R1:W-:Y:S01]  /*18e0*/  STG.E desc[UR12][R16.64+0x8], R15 ;  /* 0x0000080f10007986 */ /* 0x0003e2000c10190c */
[----:B--2---:R-:W-:Y:S01]  /*18f0*/  UISETP.NE.AND UP0, UPT, UR4, UR5, UPT ;  /* 0x000000050400728c */ /* 0x004fe2000bf05270 */
[----:B------:R-:W-:Y:S08]  /*1900*/  BAR.SYNC.DEFER_BLOCKING 0x0 ;  /* 0x0000000000007b1d */ /* 0x000ff00000010000 */
[----:B-1----:R-:W-:Y:S05]  /*1910*/  BRA.U UP0, `(.L_x_61) ;  /* 0xffffffe500ec7547 */ /* 0x002fea000b83ffff */
[----:B------:R-:W-:Y:S05]  /*1920*/  EXIT ;  /* 0x000000000000794d */ /* 0x000fea0003800000 */
        .weak           $__internal_0_$__cuda_sm20_rcp_rn_f32_slowpath
        .type           $__internal_0_$__cuda_sm20_rcp_rn_f32_slowpath,@function
        .size           $__internal_0_$__cuda_sm20_rcp_rn_f32_slowpath,($__internal_1_$__cuda_sm20_sqrt_rn_f32_slowpath - $__internal_0_$__cuda_sm20_rcp_rn_f32_slowpath)
$__internal_0_$__cuda_sm20_rcp_rn_f32_slowpath:
[----:B------:R-:W-:Y:S01]  /*1930*/  SHF.L.U32 R11, R7, 0x1, RZ ;  /* 0x00000001070b7819 */ /* 0x000fe200000006ff */
[----:B------:R-:W-:Y:S03]  /*1940*/  BSSY.RECONVERGENT B0, `(.L_x_62) ;  /* 0x0000030000007945 */ /* 0x000fe60003800200 */
[----:B------:R-:W-:-:S04]  /*1950*/  SHF.R.U32.HI R11, RZ, 0x18, R11 ;  /* 0x00000018ff0b7819 */ /* 0x000fc8000001160b */
[----:B------:R-:W-:-:S13]  /*1960*/  ISETP.NE.U32.AND P0, PT, R11, RZ, PT ;  /* 0x000000ff0b00720c */ /* 0x000fda0003f05070 */
[----:B------:R-:W-:Y:S05]  /*1970*/  @P0 BRA `(.L_x_63) ;  /* 0x0000000000280947 */ /* 0x000fea0003800000 */
[----:B------:R-:W-:-:S04]  /*1980*/  SHF.L.U32 R11, R7, 0x1, RZ ;  /* 0x00000001070b7819 */ /* 0x000fc800000006ff */
[----:B------:R-:W-:-:S13]  /*1990*/  ISETP.NE.AND P0, PT, R11, RZ, PT ;  /* 0x000000ff0b00720c */ /* 0x000fda0003f05270 */
[----:B------:R-:W-:Y:S01]  /*19a0*/  @P0 FFMA R14, R7, 1.84467440737095516160e+19, RZ ;  /* 0x5f800000070e0823 */ /* 0x000fe200000000ff */
[----:B------:R-:W-:Y:S08]  /*19b0*/  @!P0 MUFU.RCP R13, R7 ;  /* 0x00000007000d8308 */ /* 0x000ff00000001000 */
[----:B------:R-:W0:Y:S02]  /*19c0*/  @P0 MUFU.RCP R11, R14 ;  /* 0x0000000e000b0308 */ /* 0x000e240000001000 */
[----:B0-----:R-:W-:-:S04]  /*19d0*/  @P0 FFMA R18, R14, R11, -1 ;  /* 0xbf8000000e120423 */ /* 0x001fc8000000000b */
[----:B------:R-:W-:-:S04]  /*19e0*/  @P0 FADD.FTZ R18, -R18, -RZ ;  /* 0x800000ff12120221 */ /* 0x000fc80000010100 */
[----:B------:R-:W-:-:S04]  /*19f0*/  @P0 FFMA R18, R11, R18, R11 ;  /* 0x000000120b120223 */ /* 0x000fc8000000000b */
[----:B------:R-:W-:Y:S01]  /*1a00*/  @P0 FFMA R13, R18, 1.84467440737095516160e+19, RZ ;  /* 0x5f800000120d0823 */ /* 0x000fe200000000ff */
[----:B------:R-:W-:Y:S06]  /*1a10*/  BRA `(.L_x_64) ;  /* 0x0000000000887947 */ /* 0x000fec0003800000 */
.L_x_63:
[----:B------:R-:W-:-:S04]  /*1a20*/  IADD3 R13, PT, PT, R11, -0xfd, RZ ;  /* 0xffffff030b0d7810 */ /* 0x000fc80007ffe0ff */
[----:B------:R-:W-:-:S13]  /*1a30*/  ISETP.GT.U32.AND P0, PT, R13, 0x1, PT ;  /* 0x000000010d00780c */ /* 0x000fda0003f04070 */
[----:B------:R-:W-:Y:S05]  /*1a40*/  @P0 BRA `(.L_x_65) ;  /* 0x0000000000780947 */ /* 0x000fea0003800000 */
[----:B------:R-:W-:Y:S01]  /*1a50*/  LOP3.LUT R24, R7, 0x7fffff, RZ, 0xc0, !PT ;  /* 0x007fffff07187812 */ /* 0x000fe200078ec0ff */
[----:B------:R-:W-:Y:S01]  /*1a60*/  HFMA2 R18, -RZ, RZ, 0, 1.78813934326171875e-07 ;  /* 0x00000003ff127431 */ /* 0x000fe200000001ff */
[----:B------:R-:W-:Y:S02]  /*1a70*/  IADD3 R11, PT, PT, R11, -0xfc, RZ ;  /* 0xffffff040b0b7810 */ /* 0x000fe40007ffe0ff */
[----:B------:R-:W-:-:S04]  /*1a80*/  LOP3.LUT R24, R24, 0x3f800000, RZ, 0xfc, !PT ;  /* 0x3f80000018187812 */ /* 0x000fc800078efcff */
[----:B------:R-:W0:Y:S01]  /*1a90*/  MUFU.RCP R19, R24 ;  /* 0x0000001800137308 */ /* 0x000e220000001000 */
[----:B------:R-:W-:Y:S01]  /*1aa0*/  SHF.L.U32 R18, R18, R13, RZ ;  /* 0x0000000d12127219 */ /* 0x000fe200000006ff */
[----:B0-----:R-:W-:-:S04]  /*1ab0*/  FFMA R20, R24, R19, -1 ;  /* 0xbf80000018147423 */ /* 0x001fc80000000013 */
[----:B------:R-:W-:-:S04]  /*1ac0*/  FADD.FTZ R20, -R20, -RZ ;  /* 0x800000ff14147221 */ /* 0x000fc80000010100 */
[CCC-:B------:R-:W-:Y:S01]  /*1ad0*/  FFMA.RM R14, R19.reuse, R20.reuse, R19.reuse ;  /* 0x00000014130e7223 */ /* 0x1c0fe20000004013 */
[----:B------:R-:W-:-:S04]  /*1ae0*/  FFMA.RP R19, R19, R20, R19 ;  /* 0x0000001413137223 */ /* 0x000fc80000008013 */
[C---:B------:R-:W-:Y:S02]  /*1af0*/  LOP3.LUT R20, R14.reuse, 0x7fffff, RZ, 0xc0, !PT ;  /* 0x007fffff0e147812 */ /* 0x040fe400078ec0ff */
[----:B------:R-:W-:Y:S02]  /*1b00*/  FSETP.NEU.FTZ.AND P0, PT, R14, R19, PT ;  /* 0x000000130e00720b */ /* 0x000fe40003f1d000 */
[----:B------:R-:W-:Y:S02]  /*1b10*/  LOP3.LUT R20, R20, 0x800000, RZ, 0xfc, !PT ;  /* 0x0080000014147812 */ /* 0x000fe400078efcff */
[----:B------:R-:W-:Y:S02]  /*1b20*/  SEL R14, RZ, 0xffffffff, !P0 ;  /* 0xffffffffff0e7807 */ /* 0x000fe40004000000 */
[----:B------:R-:W-:Y:S02]  /*1b30*/  LOP3.LUT R18, R18, R20, RZ, 0xc0, !PT ;  /* 0x0000001412127212 */ /* 0x000fe400078ec0ff */
[----:B------:R-:W-:-:S02]  /*1b40*/  IADD3 R14, PT, PT, -R14, RZ, RZ ;  /* 0x000000ff0e0e7210 */ /* 0x000fc40007ffe1ff */
[-C--:B------:R-:W-:Y:S02]  /*1b50*/  SHF.R.U32.HI R18, RZ, R13.reuse, R18 ;  /* 0x0000000dff127219 */ /* 0x080fe40000011612 */
[--C-:B------:R-:W-:Y:S02]  /*1b60*/  LOP3.LUT P1, RZ, R14, R13, R20.reuse, 0xf8, !PT ;  /* 0x0000000d0eff7212 */ /* 0x100fe4000782f814 */
[C---:B------:R-:W-:Y:S02]  /*1b70*/  LOP3.LUT P0, RZ, R18.reuse, 0x1, RZ, 0xc0, !PT ;  /* 0x0000000112ff7812 */ /* 0x040fe4000780c0ff */
[----:B------:R-:W-:Y:S02]  /*1b80*/  LOP3.LUT P2, RZ, R18, 0x2, RZ, 0xc0, !PT ;  /* 0x0000000212ff7812 */ /* 0x000fe4000784c0ff */
[----:B------:R-:W-:Y:S02]  /*1b90*/  SHF.R.U32.HI R20, RZ, R11, R20 ;  /* 0x0000000bff147219 */ /* 0x000fe40000011614 */
[----:B------:R-:W-:-:S02]  /*1ba0*/  PLOP3.LUT P0, PT, P0, P1, P2, 0xe0, 0x0 ;  /* 0x000000000000781c */ /* 0x000fc40000703c20 */
[----:B------:R-:W-:Y:S02]  /*1bb0*/  LOP3.LUT P1, RZ, R7, 0x7fffff, RZ, 0xc0, !PT ;  /* 0x007fffff07ff7812 */ /* 0x000fe4000782c0ff */
[----:B------:R-:W-:-:S04]  /*1bc0*/  SEL R13, RZ, 0x1, !P0 ;  /* 0x00000001ff0d7807 */ /* 0x000fc80004000000 */
[----:B------:R-:W-:-:S04]  /*1bd0*/  IADD3 R13, PT, PT, -R13, RZ, RZ ;  /* 0x000000ff0d0d7210 */ /* 0x000fc80007ffe1ff */
[----:B------:R-:W-:-:S13]  /*1be0*/  ISETP.GE.AND P0, PT, R13, RZ, PT ;  /* 0x000000ff0d00720c */ /* 0x000fda0003f06270 */
[----:B------:R-:W-:-:S04]  /*1bf0*/  @!P0 IADD3 R20, PT, PT, R20, 0x1, RZ ;  /* 0x0000000114148810 */ /* 0x000fc80007ffe0ff */
[----:B------:R-:W-:-:S04]  /*1c00*/  @!P1 SHF.L.U32 R20, R20, 0x1, RZ ;  /* 0x0000000114149819 */ /* 0x000fc800000006ff */
[----:B------:R-:W-:Y:S01]  /*1c10*/  LOP3.LUT R13, R20, 0x80000000, R7, 0xf8, !PT ;  /* 0x80000000140d7812 */ /* 0x000fe200078ef807 */
[----:B------:R-:W-:Y:S06]  /*1c20*/  BRA `(.L_x_64) ;  /* 0x0000000000047947 */ /* 0x000fec0003800000 */
.L_x_65:
[----:B------:R0:W1:Y:S02]  /*1c30*/  MUFU.RCP R13, R7 ;  /* 0x00000007000d7308 */ /* 0x0000640000001000 */
.L_x_64:
[----:B------:R-:W-:Y:S05]  /*1c40*/  BSYNC.RECONVERGENT B0 ;  /* 0x0000000000007941 */ /* 0x000fea0003800200 */
.L_x_62:
[----:B------:R-:W-:Y:S01]  /*1c50*/  HFMA2 R19, -RZ, RZ, 0, 0 ;  /* 0x00000000ff137431 */ /* 0x000fe200000001ff */
[----:B------:R-:W-:-:S04]  /*1c60*/  MOV R18, R12 ;  /* 0x0000000c00127202 */ /* 0x000fc80000000f00 */
[----:B01----:R-:W-:Y:S05]  /*1c70*/  RET.REL.NODEC R18 `(_Z16calculate_forcesPvS_iif) ;  /* 0xffffffe012e07950 */ /* 0x003fea0003c3ffff */
        .weak           $__internal_1_$__cuda_sm20_sqrt_rn_f32_slowpath
        .type           $__internal_1_$__cuda_sm20_sqrt_rn_f32_slowpath,@function
        .size           $__internal_1_$__cuda_sm20_sqrt_rn_f32_slowpath,(.L_x_69 - $__internal_1_$__cuda_sm20_sqrt_rn_f32_slowpath)
$__internal_1_$__cuda_sm20_sqrt_rn_f32_slowpath:
[----:B------:R-:W-:-:S13]  /*1c80*/  LOP3.LUT P0, RZ, R7, 0x7fffffff, RZ, 0xc0, !PT ;  /* 0x7fffffff07ff7812 */ /* 0x000fda000780c0ff */
[----:B------:R-:W-:Y:S01]  /*1c90*/  @!P0 MOV R18, R7 ;  /* 0x0000000700128202 */ /* 0x000fe20000000f00 */
[----:B------:R-:W-:Y:S06]  /*1ca0*/  @!P0 BRA `(.L_x_66) ;  /* 0x0000000000408947 */ /* 0x000fec0003800000 */
[----:B------:R-:W-:-:S13]  /*1cb0*/  FSETP.GEU.FTZ.AND P0, PT, R7, RZ, PT ;  /* 0x000000ff0700720b */ /* 0x000fda0003f1e000 */
[----:B------:R-:W-:Y:S01]  /*1cc0*/  @!P0 MOV R18, 0x7fffffff ;  /* 0x7fffffff00128802 */ /* 0x000fe20000000f00 */
[----:B------:R-:W-:Y:S06]  /*1cd0*/  @!P0 BRA `(.L_x_66) ;  /* 0x0000000000348947 */ /* 0x000fec0003800000 */
[----:B------:R-:W-:-:S13]  /*1ce0*/  FSETP.GTU.FTZ.AND P0, PT, |R7|, +INF , PT ;  /* 0x7f8000000700780b */ /* 0x000fda0003f1c200 */
[----:B------:R-:W-:Y:S01]  /*1cf0*/  @P0 FADD.FTZ R18, R7, 1 ;  /* 0x3f80000007120421 */ /* 0x000fe20000010000 */
[----:B------:R-:W-:Y:S06]  /*1d00*/  @P0 BRA `(.L_x_66) ;  /* 0x0000000000280947 */ /* 0x000fec0003800000 */
[----:B------:R-:W-:-:S13]  /*1d10*/  FSETP.NEU.FTZ.AND P0, PT, |R7|, +INF , PT ;  /* 0x7f8000000700780b */ /* 0x000fda0003f1d200 */
[----:B------:R-:W-:-:S04]  /*1d20*/  @P0 FFMA R19, R7, 1.84467440737095516160e+19, RZ ;  /* 0x5f80000007130823 */ /* 0x000fc800000000ff */
[----:B------:R-:W0:Y:S02]  /*1d30*/  @P0 MUFU.RSQ R18, R19 ;  /* 0x0000001300120308 */ /* 0x000e240000001400 */
[----:B0-----:R-:W-:Y:S01]  /*1d40*/  @P0 FMUL.FTZ R14, R19, R18 ;  /* 0x00000012130e0220 */ /* 0x001fe20000410000 */
[----:B------:R-:W-:Y:S01]  /*1d50*/  @P0 FMUL.FTZ R11, R18, 0.5 ;  /* 0x3f000000120b0820 */ /* 0x000fe20000410000 */
[----:B------:R-:W-:Y:S02]  /*1d60*/  @!P0 MOV R18, R7 ;  /* 0x0000000700128202 */ /* 0x000fe40000000f00 */
[----:B------:R-:W-:-:S04]  /*1d70*/  @P0 FADD.FTZ R13, -R14, -RZ ;  /* 0x800000ff0e0d0221 */ /* 0x000fc80000010100 */
[----:B------:R-:W-:-:S04]  /*1d80*/  @P0 FFMA R13, R14, R13, R19 ;  /* 0x0000000d0e0d0223 */ /* 0x000fc80000000013 */
[----:B------:R-:W-:-:S04]  /*1d90*/  @P0 FFMA R11, R13, R11, R14 ;  /* 0x0000000b0d0b0223 */ /* 0x000fc8000000000e */
[----:B------:R-:W-:-:S07]  /*1da0*/  @P0 FMUL.FTZ R18, R11, 2.3283064365386962891e-10 ;  /* 0x2f8000000b120820 */ /* 0x000fce0000410000 */
.L_x_66:
[----:B------:R-:W-:-:S04]  /*1db0*/  HFMA2 R13, -RZ, RZ, 0, 0 ;  /* 0x00000000ff0d7431 */ /* 0x000fc800000001ff */
[----:B------:R-:W-:Y:S05]  /*1dc0*/  RET.REL.NODEC R12 `(_Z16calculate_forcesPvS_iif) ;  /* 0xffffffe00c8c7950 */ /* 0x000fea0003c3ffff */
.L_x_67:
[----:B------:R-:W-:-:S00]  /*1dd0*/  BRA `(.L_x_67) ;  /* 0xfffffffc00fc7947 */ /* 0x000fc0000383ffff */
[----:B------:R-:W-:-:S00]  /*1de0*/  NOP ;  /* 0x0000000000007918 */ /* 0x000fc00000000000 */
        /* <DEDUP_REMOVED lines=9> */
.L_x_69:


//--------------------- .nv.shared._Z16calculate_forcesPvS_iif --------------------------
	.section	.nv.shared._Z16calculate_forcesPvS_iif,"aw",@nobits
	.sectionflags	@""
	.align	16
	.zero		1024


//--------------------- .nv.shared.reserved.0     --------------------------
	.section	.nv.shared.reserved.0,"aw",@nobits
	.weak		__nv_reservedSMEM_offset_0_alias
	.size		__nv_reservedSMEM_offset_0_alias, 0, 64
	.other		__nv_reservedSMEM_offset_0_alias,@"STO_CUDA_RESERVED_SHARED STV_DEFAULT"
__nv_reservedSMEM_offset_0_alias:
	.zero		0
	.zero		64


//--------------------- .nv.constant0._Z16calculate_forcesPvS_iif --------------------------
	.section	.nv.constant0._Z16calculate_forcesPvS_iif,"a",@progbits
	.sectionflags	@""
	.align	4
.nv.constant0._Z16calculate_forcesPvS_iif:
	.zero		924


//--------------------- SYMBOLS --------------------------

	.type		.nv.reservedSmem.offset0,@object
	.size		.nv.reservedSmem.offset0,0x4
	.type		.nv.reservedSmem.cap,@object
	.size		.nv.reservedSmem.cap,0x4
